//
// Generated by NVIDIA NVVM Compiler
//
// Compiler Build ID: CL-36424714
// Cuda compilation tools, release 13.0, V13.0.88
// Based on NVVM 20.0.0
//

.version 9.0
.target sm_100
.address_size 64

	// .globl	_Z6squarePi
// _ZZ6squarePiE1a has been demoted

.visible .entry _Z6squarePi(
	.param .u64 .ptr .align 1 _Z6squarePi_param_0
)
{
	.reg .pred 	%p<2>;
	.reg .b32 	%r<11>;
	.reg .b64 	%rd<3>;
	// demoted variable
	.shared .align 4 .b8 _ZZ6squarePiE1a[8];
	ld.param.u64 	%rd2, [_Z6squarePi_param_0];
	cvta.to.global.u64 	%rd1, %rd2;
	mov.u32 	%r1, %tid.x;
	setp.ne.s32 	%p1, %r1, 0;
	@%p1 bra 	$L__BB0_2;
	ld.global.u32 	%r4, [%rd1];
	ld.global.u32 	%r5, [%rd1+8];
	add.s32 	%r6, %r5, %r4;
	st.shared.u32 	[_ZZ6squarePiE1a], %r6;
	bra.uni 	$L__BB0_3;
$L__BB0_2:
	ld.global.u32 	%r2, [%rd1+8];
	mul.lo.s32 	%r3, %r2, %r2;
	st.shared.u32 	[_ZZ6squarePiE1a+4], %r3;
$L__BB0_3:
	bar.sync 	0;
	ld.shared.u32 	%r7, [_ZZ6squarePiE1a];
	st.global.u32 	[%rd1+12], %r7;
	ld.shared.u32 	%r8, [_ZZ6squarePiE1a+4];
	st.global.u32 	[%rd1+16], %r8;
	ld.global.u32 	%r9, [%rd1+4];
	mad.lo.s32 	%r10, %r9, %r7, %r8;
	st.global.u32 	[%rd1+20], %r10;
	ret;

}


// ===== COMPILED SASS (sm_100) =====

	.target	sm_100

	.elftype	@"ET_EXEC"


//--------------------- .note.nv.tkinfo           --------------------------
	.section	.note.nv.tkinfo,"",@"SHT_NOTE"
	.sectionflags	@"SHF_NOTE_NV_TKINFO"
	.tkinfo
        /*0018*/ 	.word	0x00000002
        /*0030*/ 	.string	""
        /*0030*/ 	.string	"ptxas"
        /*0030*/ 	.string	"Cuda compilation tools, release 13.0, V13.0.88"
        /*0030*/ 	.string	"Build cuda_13.0.r13.0/compiler.36424714_0"
        /*0030*/ 	.string	"-arch sm_100 -m 64 "



//--------------------- .note.nv.cuinfo           --------------------------
	.section	.note.nv.cuinfo,"",@"SHT_NOTE"
	.sectionflags	@"SHF_NOTE_NV_CUINFO"
        /*0018*/ 	.short	0x0002
        /*001a*/ 	.short	0x0064
        /*001c*/ 	.short	0x0082
	.zero		2


//--------------------- .nv.info                  --------------------------
	.section	.nv.info,"",@"SHT_CUDA_INFO"
	.align	4


	//----- nvinfo : EIATTR_REGCOUNT
	.align		4
        /*0000*/ 	.byte	0x04, 0x2f
        /*0002*/ 	.short	(.L_1 - .L_0)
	.align		4
.L_0:
        /*0004*/ 	.word	index@(_Z6squarePi)
        /*0008*/ 	.word	0x0000000c


	//----- nvinfo : EIATTR_FRAME_SIZE
	.align		4
.L_1:
        /*000c*/ 	.byte	0x04, 0x11
        /*000e*/ 	.short	(.L_3 - .L_2)
	.align		4
.L_2:
        /*0010*/ 	.word	index@(_Z6squarePi)
        /*0014*/ 	.word	0x00000000


	//----- nvinfo : EIATTR_MIN_STACK_SIZE
	.align		4
.L_3:
        /*0018*/ 	.byte	0x04, 0x12
        /*001a*/ 	.short	(.L_5 - .L_4)
	.align		4
.L_4:
        /*001c*/ 	.word	index@(_Z6squarePi)
        /*0020*/ 	.word	0x00000000
.L_5:


//--------------------- .nv.compat                --------------------------
	.section	.nv.compat,"",@"SHT_CUDA_COMPAT_INFO"
	.align	4
        /*0000*/ 	.byte	0x02, 0x09, 0x00, 0x00, 0x02, 0x02, 0x01, 0x00, 0x02, 0x05, 0x05, 0x00, 0x03, 0x07, 0x01, 0x01
        /*0010*/ 	.byte	0x02, 0x03, 0x00, 0x00, 0x02, 0x06, 0x01, 0x00, 0x04, 0x0b, 0x08, 0x00, 0x09, 0x00, 0x00, 0x00
        /*0020*/ 	.byte	0x00, 0x00, 0x00, 0x00


//--------------------- .nv.info._Z6squarePi      --------------------------
	.section	.nv.info._Z6squarePi,"",@"SHT_CUDA_INFO"
	.sectionflags	@""
	.align	4


	//----- nvinfo : EIATTR_CUDA_API_VERSION
	.align		4
        /*0000*/ 	.byte	0x04, 0x37
        /*0002*/ 	.short	(.L_7 - .L_6)
.L_6:
        /*0004*/ 	.word	0x00000082


	//----- nvinfo : EIATTR_KPARAM_INFO
	.align		4
.L_7:
        /*0008*/ 	.byte	0x04, 0x17
        /*000a*/ 	.short	(.L_9 - .L_8)
.L_8:
        /*000c*/ 	.word	0x00000000
        /*0010*/ 	.short	0x0000
        /*0012*/ 	.short	0x0000
        /*0014*/ 	.byte	0x00, 0xf5, 0x21, 0x00


	//----- nvinfo : EIATTR_SPARSE_MMA_MASK
	.align		4
.L_9:
        /*0018*/ 	.byte	0x03, 0x50
        /*001a*/ 	.short	0x0000


	//----- nvinfo : EIATTR_MAXREG_COUNT
	.align		4
        /*001c*/ 	.byte	0x03, 0x1b
        /*001e*/ 	.short	0x00ff


	//----- nvinfo : EIATTR_NUM_BARRIERS
	.align		4
        /*0020*/ 	.byte	0x02, 0x4c
        /*0022*/ 	.byte	0x01
	.zero		1


	//----- nvinfo : EIATTR_MERCURY_ISA_VERSION
	.align		4
        /*0024*/ 	.byte	0x03, 0x5f
        /*0026*/ 	.short	0x0101


	//----- nvinfo : EIATTR_VRC_CTA_INIT_COUNT
	.align		4
        /*0028*/ 	.byte	0x02, 0x4a
	.zero		1
	.zero		1


	//----- nvinfo : EIATTR_EXIT_INSTR_OFFSETS
	.align		4
        /*002c*/ 	.byte	0x04, 0x1c
        /*002e*/ 	.short	(.L_11 - .L_10)


	//   ....[0]....
.L_10:
        /*0030*/ 	.word	0x00000170


	//----- nvinfo : EIATTR_CBANK_PARAM_SIZE
	.align		4
.L_11:
        /*0034*/ 	.byte	0x03, 0x19
        /*0036*/ 	.short	0x0008


	//----- nvinfo : EIATTR_PARAM_CBANK
	.align		4
        /*0038*/ 	.byte	0x04, 0x0a
        /*003a*/ 	.short	(.L_13 - .L_12)
	.align		4
.L_12:
        /*003c*/ 	.word	index@(.nv.constant0._Z6squarePi)
        /*0040*/ 	.short	0x0380
        /*0042*/ 	.short	0x0008


	//----- nvinfo : EIATTR_SW_WAR
	.align		4
.L_13:
        /*0044*/ 	.byte	0x04, 0x36
        /*0046*/ 	.short	(.L_15 - .L_14)
.L_14:
        /*0048*/ 	.word	0x00000008
.L_15:


//--------------------- .nv.callgraph             --------------------------
	.section	.nv.callgraph,"",@"SHT_CUDA_CALLGRAPH"
	.align	4
	.sectionentsize	8
	.align		4
        /*0000*/ 	.word	0x00000000
	.align		4
        /*0004*/ 	.word	0xffffffff
	.align		4
        /*0008*/ 	.word	0x00000000
	.align		4
        /*000c*/ 	.word	0xfffffffe
	.align		4
        /*0010*/ 	.word	0x00000000
	.align		4
        /*0014*/ 	.word	0xfffffffd
	.align		4
        /*0018*/ 	.word	0x00000000
	.align		4
        /*001c*/ 	.word	0xfffffffc


//--------------------- .text._Z6squarePi         --------------------------
	.section	.text._Z6squarePi,"ax",@progbits
	.align	128
        .global         _Z6squarePi
        .type           _Z6squarePi,@function
        .size           _Z6squarePi,(.L_x_1 - _Z6squarePi)
        .other          _Z6squarePi,@"STO_CUDA_ENTRY STV_DEFAULT"
_Z6squarePi:
.text._Z6squarePi:
[----:B------:R-:W-:Y:S01]  /*0000*/  LDC R1, c[0x0][0x37c] ;  /* 0x0000df00ff017b82 */ /* 0x000fe20000000800 */
[----:B------:R-:W0:Y:S07]  /*0010*/  S2R R0, SR_TID.X ;  /* 0x0000000000007919 */ /* 0x000e2e0000002100 */
[----:B------:R-:W1:Y:S01]  /*0020*/  LDC.64 R2, c[0x0][0x380] ;  /* 0x0000e000ff027b82 */ /* 0x000e620000000a00 */
[----:B------:R-:W1:Y:S02]  /*0030*/  LDCU.64 UR6, c[0x0][0x358] ;  /* 0x00006b00ff0677ac */ /* 0x000e640008000a00 */
[----:B-1----:R-:W2:Y:S01]  /*0040*/  LDG.E R5, desc[UR6][R2.64+0x8] ;  /* 0x0000080602057981 */ /* 0x002ea2000c1e1900 */
[----:B0-----:R-:W-:-:S13]  /*0050*/  ISETP.NE.AND P0, PT, R0, RZ, PT ;  /* 0x000000ff0000720c */ /* 0x001fda0003f05270 */
[----:B------:R-:W3:Y:S01]  /*0060*/  @!P0 LDG.E R0, desc[UR6][R2.64] ;  /* 0x0000000602008981 */ /* 0x000ee2000c1e1900 */
[----:B------:R-:W0:Y:S01]  /*0070*/  S2UR UR5, SR_CgaCtaId ;  /* 0x00000000000579c3 */ /* 0x000e220000008800 */
[----:B------:R-:W-:Y:S02]  /*0080*/  UMOV UR4, 0x400 ;  /* 0x0000040000047882 */ /* 0x000fe40000000000 */
[----:B0-----:R-:W-:-:S06]  /*0090*/  ULEA UR4, UR5, UR4, 0x18 ;  /* 0x0000000405047291 */ /* 0x001fcc000f8ec0ff */
[----:B------:R-:W-:Y:S01]  /*00a0*/  @!P0 MOV R7, UR4 ;  /* 0x0000000400078c02 */ /* 0x000fe20008000f00 */
[-C--:B--2---:R-:W-:Y:S01]  /*00b0*/  @P0 IMAD R4, R5, R5.reuse, RZ ;  /* 0x0000000505040224 */ /* 0x084fe200078e02ff */
[----:B---3--:R-:W-:-:S05]  /*00c0*/  @!P0 IADD3 R0, PT, PT, R0, R5, RZ ;  /* 0x0000000500008210 */ /* 0x008fca0007ffe0ff */
[----:B------:R-:W-:Y:S01]  /*00d0*/  @!P0 STS [R7], R0 ;  /* 0x0000000007008388 */ /* 0x000fe20000000800 */
[----:B------:R-:W-:-:S05]  /*00e0*/  @P0 MOV R7, UR4 ;  /* 0x0000000400070c02 */ /* 0x000fca0008000f00 */
[----:B------:R-:W-:Y:S01]  /*00f0*/  @P0 STS [R7+0x4], R4 ;  /* 0x0000040407000388 */ /* 0x000fe20000000800 */
[----:B------:R-:W-:Y:S06]  /*0100*/  BAR.SYNC.DEFER_BLOCKING 0x0 ;  /* 0x0000000000007b1d */ /* 0x000fec0000010000 */
[----:B------:R-:W2:Y:S04]  /*0110*/  LDG.E R5, desc[UR6][R2.64+0x4] ;  /* 0x0000040602057981 */ /* 0x000ea8000c1e1900 */
[----:B------:R-:W0:Y:S04]  /*0120*/  LDS.64 R8, [R7] ;  /* 0x0000000007087984 */ /* 0x000e280000000a00 */
[----:B0-----:R-:W-:Y:S04]  /*0130*/  STG.E desc[UR6][R2.64+0xc], R8 ;  /* 0x00000c0802007986 */ /* 0x001fe8000c101906 */
[----:B------:R-:W-:Y:S01]  /*0140*/  STG.E desc[UR6][R2.64+0x10], R9 ;  /* 0x0000100902007986 */ /* 0x000fe2000c101906 */
[----:B--2---:R-:W-:-:S05]  /*0150*/  IMAD R5, R8, R5, R9 ;  /* 0x0000000508057224 */ /* 0x004fca00078e0209 */
[----:B------:R-:W-:Y:S01]  /*0160*/  STG.E desc[UR6][R2.64+0x14], R5 ;  /* 0x0000140502007986 */ /* 0x000fe2000c101906 */
[----:B------:R-:W-:Y:S05]  /*0170*/  EXIT ;  /* 0x000000000000794d */ /* 0x000fea0003800000 */
.L_x_0:
[----:B------:R-:W-:-:S00]  /*0180*/  BRA `(.L_x_0) ;  /* 0xfffffffc00fc7947 */ /* 0x000fc0000383ffff */
[----:B------:R-:W-:-:S00]  /*0190*/  NOP ;  /* 0x0000000000007918 */ /* 0x000fc00000000000 */
        /* <DEDUP_REMOVED lines=14> */
.L_x_1:


//--------------------- .nv.shared._Z6squarePi    --------------------------
	.section	.nv.shared._Z6squarePi,"aw",@nobits
	.sectionflags	@""
	.align	4
.nv.shared._Z6squarePi:
	.zero		1032


//--------------------- .nv.shared.reserved.0     --------------------------
	.section	.nv.shared.reserved.0,"aw",@nobits
	.weak		__nv_reservedSMEM_offset_0_alias
	.size		__nv_reservedSMEM_offset_0_alias, 0, 64
	.other		__nv_reservedSMEM_offset_0_alias,@"STO_CUDA_RESERVED_SHARED STV_DEFAULT"
__nv_reservedSMEM_offset_0_alias:
	.zero		0
	.zero		64


//--------------------- .nv.constant0._Z6squarePi --------------------------
	.section	.nv.constant0._Z6squarePi,"a",@progbits
	.sectionflags	@""
	.align	4
.nv.constant0._Z6squarePi:
	.zero		904


//--------------------- SYMBOLS --------------------------

	.type		.nv.reservedSmem.offset0,@object
	.size		.nv.reservedSmem.offset0,0x4
	.type		.nv.reservedSmem.cap,@object
	.size		.nv.reservedSmem.cap,0x4
